	.headerflags	@"EF_CUDA_TEXMODE_UNIFIED EF_CUDA_64BIT_ADDRESS EF_CUDA_ACCELERATORS EF_CUDA_SM90 EF_CUDA_VIRTUAL_SM(EF_CUDA_SM90)"
	.elftype	@"ET_EXEC"


//--------------------- .nv.info                  --------------------------
	.section	.nv.info,"",@"SHT_CUDA_INFO"
	.align	4


	//----- nvinfo : EIATTR_REGCOUNT
	.align		4
        /*0000*/ 	.byte	0x04, 0x2f
        /*0002*/ 	.short	(.L_3 - .L_2)
	.align		4
.L_2:
        /*0004*/ 	.word	index@(triton_poi_fused__native_batch_norm_legit_no_training_cat_relu_15)
        /*0008*/ 	.word	0x00000020


	//----- nvinfo : EIATTR_MIN_STACK_SIZE
	.align		4
.L_3:
        /*000c*/ 	.byte	0x04, 0x12
        /*000e*/ 	.short	(.L_5 - .L_4)
	.align		4
.L_4:
        /*0010*/ 	.word	index@(triton_poi_fused__native_batch_norm_legit_no_training_cat_relu_15)
        /*0014*/ 	.word	0x00000000


	//----- nvinfo : EIATTR_FRAME_SIZE
	.align		4
.L_5:
        /*0018*/ 	.byte	0x04, 0x11
        /*001a*/ 	.short	(.L_7 - .L_6)
	.align		4
.L_6:
        /*001c*/ 	.word	index@(triton_poi_fused__native_batch_norm_legit_no_training_cat_relu_15)
        /*0020*/ 	.word	0x00000000


	//----- nvinfo : EIATTR_MIN_STACK_SIZE
	.align		4
.L_7:
        /*0024*/ 	.byte	0x04, 0x12
        /*0026*/ 	.short	(.L_9 - .L_8)
	.align		4
.L_8:
        /*0028*/ 	.word	index@(triton_poi_fused__native_batch_norm_legit_no_training_cat_relu_15)
        /*002c*/ 	.word	0x00000000
.L_9:


//--------------------- .nv.info.triton_poi_fused__native_batch_norm_legit_no_training_cat_relu_15 --------------------------
	.section	.nv.info.triton_poi_fused__native_batch_norm_legit_no_training_cat_relu_15,"",@"SHT_CUDA_INFO"
	.sectionflags	@""
	.align	4


	//----- nvinfo : EIATTR_CUDA_API_VERSION
	.align		4
        /*0000*/ 	.byte	0x04, 0x37
        /*0002*/ 	.short	(.L_11 - .L_10)
.L_10:
        /*0004*/ 	.word	0x0000007c


	//----- nvinfo : EIATTR_KPARAM_INFO
	.align		4
.L_11:
        /*0008*/ 	.byte	0x04, 0x17
        /*000a*/ 	.short	(.L_13 - .L_12)
.L_12:
        /*000c*/ 	.word	0x00000000
        /*0010*/ 	.short	0x000e
        /*0012*/ 	.short	0x0070
        /*0014*/ 	.byte	0x00, 0xf0, 0x11, 0x00


	//----- nvinfo : EIATTR_KPARAM_INFO
	.align		4
.L_13:
        /*0018*/ 	.byte	0x04, 0x17
        /*001a*/ 	.short	(.L_15 - .L_14)
.L_14:
        /*001c*/ 	.word	0x00000000
        /*0020*/ 	.short	0x000d
        /*0022*/ 	.short	0x0068
        /*0024*/ 	.byte	0x00, 0xf4, 0x21, 0x00


	//----- nvinfo : EIATTR_KPARAM_INFO
	.align		4
.L_15:
        /*0028*/ 	.byte	0x04, 0x17
        /*002a*/ 	.short	(.L_17 - .L_16)
.L_16:
        /*002c*/ 	.word	0x00000000
        /*0030*/ 	.short	0x000c
        /*0032*/ 	.short	0x0060
        /*0034*/ 	.byte	0x00, 0xf4, 0x21, 0x00


	//----- nvinfo : EIATTR_KPARAM_INFO
	.align		4
.L_17:
        /*0038*/ 	.byte	0x04, 0x17
        /*003a*/ 	.short	(.L_19 - .L_18)
.L_18:
        /*003c*/ 	.word	0x00000000
        /*0040*/ 	.short	0x000b
        /*0042*/ 	.short	0x0058
        /*0044*/ 	.byte	0x00, 0xf4, 0x21, 0x00


	//----- nvinfo : EIATTR_KPARAM_INFO
	.align		4
.L_19:
        /*0048*/ 	.byte	0x04, 0x17
        /*004a*/ 	.short	(.L_21 - .L_20)
.L_20:
        /*004c*/ 	.word	0x00000000
        /*0050*/ 	.short	0x000a
        /*0052*/ 	.short	0x0050
        /*0054*/ 	.byte	0x00, 0xf4, 0x21, 0x00


	//----- nvinfo : EIATTR_KPARAM_INFO
	.align		4
.L_21:
        /*0058*/ 	.byte	0x04, 0x17
        /*005a*/ 	.short	(.L_23 - .L_22)
.L_22:
        /*005c*/ 	.word	0x00000000
        /*0060*/ 	.short	0x0009
        /*0062*/ 	.short	0x0048
        /*0064*/ 	.byte	0x00, 0xf4, 0x21, 0x00


	//----- nvinfo : EIATTR_KPARAM_INFO
	.align		4
.L_23:
        /*0068*/ 	.byte	0x04, 0x17
        /*006a*/ 	.short	(.L_25 - .L_24)
.L_24:
        /*006c*/ 	.word	0x00000000
        /*0070*/ 	.short	0x0008
        /*0072*/ 	.short	0x0040
        /*0074*/ 	.byte	0x00, 0xf4, 0x21, 0x00


	//----- nvinfo : EIATTR_KPARAM_INFO
	.align		4
.L_25:
        /*0078*/ 	.byte	0x04, 0x17
        /*007a*/ 	.short	(.L_27 - .L_26)
.L_26:
        /*007c*/ 	.word	0x00000000
        /*0080*/ 	.short	0x0007
        /*0082*/ 	.short	0x0038
        /*0084*/ 	.byte	0x00, 0xf4, 0x21, 0x00


	//----- nvinfo : EIATTR_KPARAM_INFO
	.align		4
.L_27:
        /*0088*/ 	.byte	0x04, 0x17
        /*008a*/ 	.short	(.L_29 - .L_28)
.L_28:
        /*008c*/ 	.word	0x00000000
        /*0090*/ 	.short	0x0006
        /*0092*/ 	.short	0x0030
        /*0094*/ 	.byte	0x00, 0xf4, 0x21, 0x00


	//----- nvinfo : EIATTR_KPARAM_INFO
	.align		4
.L_29:
        /*0098*/ 	.byte	0x04, 0x17
        /*009a*/ 	.short	(.L_31 - .L_30)
.L_30:
        /*009c*/ 	.word	0x00000000
        /*00a0*/ 	.short	0x0005
        /*00a2*/ 	.short	0x0028
        /*00a4*/ 	.byte	0x00, 0xf4, 0x21, 0x00


	//----- nvinfo : EIATTR_KPARAM_INFO
	.align		4
.L_31:
        /*00a8*/ 	.byte	0x04, 0x17
        /*00aa*/ 	.short	(.L_33 - .L_32)
.L_32:
        /*00ac*/ 	.word	0x00000000
        /*00b0*/ 	.short	0x0004
        /*00b2*/ 	.short	0x0020
        /*00b4*/ 	.byte	0x00, 0xf4, 0x21, 0x00


	//----- nvinfo : EIATTR_KPARAM_INFO
	.align		4
.L_33:
        /*00b8*/ 	.byte	0x04, 0x17
        /*00ba*/ 	.short	(.L_35 - .L_34)
.L_34:
        /*00bc*/ 	.word	0x00000000
        /*00c0*/ 	.short	0x0003
        /*00c2*/ 	.short	0x0018
        /*00c4*/ 	.byte	0x00, 0xf4, 0x21, 0x00


	//----- nvinfo : EIATTR_KPARAM_INFO
	.align		4
.L_35:
        /*00c8*/ 	.byte	0x04, 0x17
        /*00ca*/ 	.short	(.L_37 - .L_36)
.L_36:
        /*00cc*/ 	.word	0x00000000
        /*00d0*/ 	.short	0x0002
        /*00d2*/ 	.short	0x0010
        /*00d4*/ 	.byte	0x00, 0xf4, 0x21, 0x00


	//----- nvinfo : EIATTR_KPARAM_INFO
	.align		4
.L_37:
        /*00d8*/ 	.byte	0x04, 0x17
        /*00da*/ 	.short	(.L_39 - .L_38)
.L_38:
        /*00dc*/ 	.word	0x00000000
        /*00e0*/ 	.short	0x0001
        /*00e2*/ 	.short	0x0008
        /*00e4*/ 	.byte	0x00, 0xf4, 0x21, 0x00


	//----- nvinfo : EIATTR_KPARAM_INFO
	.align		4
.L_39:
        /*00e8*/ 	.byte	0x04, 0x17
        /*00ea*/ 	.short	(.L_41 - .L_40)
.L_40:
        /*00ec*/ 	.word	0x00000000
        /*00f0*/ 	.short	0x0000
        /*00f2*/ 	.short	0x0000
        /*00f4*/ 	.byte	0x00, 0xf4, 0x21, 0x00


	//----- nvinfo : EIATTR_SPARSE_MMA_MASK
	.align		4
.L_41:
        /*00f8*/ 	.byte	0x03, 0x50
        /*00fa*/ 	.short	0x0000


	//----- nvinfo : EIATTR_MAXREG_COUNT
	.align		4
        /*00fc*/ 	.byte	0x03, 0x1b
        /*00fe*/ 	.short	0x00ff


	//----- nvinfo : EIATTR_EXIT_INSTR_OFFSETS
	.align		4
        /*0100*/ 	.byte	0x04, 0x1c
        /*0102*/ 	.short	(.L_43 - .L_42)


	//   ....[0]....
.L_42:
        /*0104*/ 	.word	0x00000850


	//----- nvinfo : EIATTR_REQNTID
	.align		4
.L_43:
        /*0108*/ 	.byte	0x04, 0x10
        /*010a*/ 	.short	(.L_45 - .L_44)
.L_44:
        /*010c*/ 	.word	0x00000100
        /*0110*/ 	.word	0x00000001
        /*0114*/ 	.word	0x00000001


	//----- nvinfo : EIATTR_CBANK_PARAM_SIZE
	.align		4
.L_45:
        /*0118*/ 	.byte	0x03, 0x19
        /*011a*/ 	.short	0x0074


	//----- nvinfo : EIATTR_PARAM_CBANK
	.align		4
        /*011c*/ 	.byte	0x04, 0x0a
        /*011e*/ 	.short	(.L_47 - .L_46)
	.align		4
.L_46:
        /*0120*/ 	.word	index@(.nv.constant0.triton_poi_fused__native_batch_norm_legit_no_training_cat_relu_15)
        /*0124*/ 	.short	0x0210
        /*0126*/ 	.short	0x0074


	//----- nvinfo : EIATTR_SW_WAR
	.align		4
.L_47:
        /*0128*/ 	.byte	0x04, 0x36
        /*012a*/ 	.short	(.L_49 - .L_48)
.L_48:
        /*012c*/ 	.word	0x00000008
.L_49:


//--------------------- .nv.callgraph             --------------------------
	.section	.nv.callgraph,"",@"SHT_CUDA_CALLGRAPH"
	.align	4
	.sectionentsize	8
	.align		4
        /*0000*/ 	.word	0x00000000
	.align		4
        /*0004*/ 	.word	0xffffffff
	.align		4
        /*0008*/ 	.word	0x00000000
	.align		4
        /*000c*/ 	.word	0xfffffffe
	.align		4
        /*0010*/ 	.word	0x00000000
	.align		4
        /*0014*/ 	.word	0xfffffffd
	.align		4
        /*0018*/ 	.word	0x00000000
	.align		4
        /*001c*/ 	.word	0xfffffffc


//--------------------- .nv.constant4             --------------------------
	.section	.nv.constant4,"a",@progbits
	.align	8
	.align		8
.nv.constant4:
        /*0000*/ 	.dword	_$_str
	.align		8
        /*0008*/ 	.dword	_$_str_$_2


//--------------------- .text.triton_poi_fused__native_batch_norm_legit_no_training_cat_relu_15 --------------------------
	.section	.text.triton_poi_fused__native_batch_norm_legit_no_training_cat_relu_15,"ax",@progbits
	.align	128
        .global         triton_poi_fused__native_batch_norm_legit_no_training_cat_relu_15
        .type           triton_poi_fused__native_batch_norm_legit_no_training_cat_relu_15,@function
        .size           triton_poi_fused__native_batch_norm_legit_no_training_cat_relu_15,(.L_x_1 - triton_poi_fused__native_batch_norm_legit_no_training_cat_relu_15)
        .other          triton_poi_fused__native_batch_norm_legit_no_training_cat_relu_15,@"STO_CUDA_ENTRY STV_DEFAULT"
triton_poi_fused__native_batch_norm_legit_no_training_cat_relu_15:
.text.triton_poi_fused__native_batch_norm_legit_no_training_cat_relu_15:
[----:B------:R-:W-:Y:S01]  /*0000*/  LDC R1, c[0x0][0x28] ;  /* 0x00000a00ff017b82 */ /* 0x000fe20000000800 */
[----:B------:R-:W1:Y:S07]  /*0010*/  S2R R0, SR_TID.X ;  /* 0x0000000000007919 */ /* 0x000e6e0000002100 */
[----:B------:R-:W2:Y:S01]  /*0020*/  LDC.64 R10, c[0x0][0x250] ;  /* 0x00009400ff0a7b82 */ /* 0x000ea20000000a00 */
[----:B------:R-:W-:Y:S01]  /*0030*/  ULDC.64 UR4, c[0x0][0x208] ;  /* 0x0000820000047ab9 */ /* 0x000fe20000000a00 */
[----:B------:R-:W-:Y:S01]  /*0040*/  ULDC.64 UR6, c[0x0][0x220] ;  /* 0x0000880000067ab9 */ /* 0x000fe20000000a00 */
[----:B------:R-:W3:Y:S05]  /*0050*/  S2R R3, SR_CTAID.X ;  /* 0x0000000000037919 */ /* 0x000eea0000002500 */
[----:B------:R-:W4:Y:S08]  /*0060*/  LDC.64 R6, c[0x0][0x210] ;  /* 0x00008400ff067b82 */ /* 0x000f300000000a00 */
[----:B------:R-:W5:Y:S08]  /*0070*/  LDC.64 R18, c[0x0][0x258] ;  /* 0x00009600ff127b82 */ /* 0x000f700000000a00 */
[----:B------:R-:W2:Y:S01]  /*0080*/  LDC.64 R20, c[0x0][0x260] ;  /* 0x00009800ff147b82 */ /* 0x000ea20000000a00 */
[----:B-1----:R-:W-:-:S05]  /*0090*/  IMAD.SHL.U32 R0, R0, 0x2, RZ ;  /* 0x0000000200007824 */ /* 0x002fca00078e00ff */
[----:B------:R-:W-:-:S05]  /*00a0*/  LOP3.LUT R0, R0, 0x1fe, RZ, 0xc0, !PT ;  /* 0x000001fe00007812 */ /* 0x000fca00078ec0ff */
[----:B---3--:R-:W-:-:S04]  /*00b0*/  IMAD R26, R3, 0x200, R0 ;  /* 0x00000200031a7824 */ /* 0x008fc800078e0200 */
[----:B------:R-:W-:Y:S01]  /*00c0*/  IMAD.HI R9, R26, 0x2e8ba2e9, RZ ;  /* 0x2e8ba2e91a097827 */ /* 0x000fe200078e02ff */
[----:B------:R-:W-:-:S04]  /*00d0*/  SHF.R.S32.HI R3, RZ, 0x1f, R26 ;  /* 0x0000001fff037819 */ /* 0x000fc8000001141a */
[----:B------:R-:W-:Y:S02]  /*00e0*/  LEA.HI R4, R3, R26, RZ, 0x6 ;  /* 0x0000001a03047211 */ /* 0x000fe400078f30ff */
[----:B------:R-:W1:Y:S02]  /*00f0*/  LDC.64 R2, c[0x0][0x230] ;  /* 0x00008c00ff027b82 */ /* 0x000e640000000a00 */
[----:B------:R-:W-:-:S05]  /*0100*/  SHF.R.S32.HI R25, RZ, 0x6, R4 ;  /* 0x00000006ff197819 */ /* 0x000fca0000011404 */
[----:B------:R-:W-:-:S05]  /*0110*/  IMAD.HI R0, R25, 0x2e8ba2e9, RZ ;  /* 0x2e8ba2e919007827 */ /* 0x000fca00078e02ff */
[----:B------:R-:W-:-:S04]  /*0120*/  SHF.R.U32.HI R5, RZ, 0x1f, R0 ;  /* 0x0000001fff057819 */ /* 0x000fc80000011600 */
[----:B------:R-:W-:-:S05]  /*0130*/  LEA.HI.SX32 R0, R0, R5, 0x19 ;  /* 0x0000000500007211 */ /* 0x000fca00078fcaff */
[----:B------:R-:W-:Y:S01]  /*0140*/  IMAD R25, R0, -0x2c0, R25 ;  /* 0xfffffd4000197824 */ /* 0x000fe200078e0219 */
[----:B------:R-:W-:-:S03]  /*0150*/  SHF.R.U32.HI R0, RZ, 0x1f, R9 ;  /* 0x0000001fff007819 */ /* 0x000fc60000011609 */
[----:B-1----:R-:W-:Y:S01]  /*0160*/  IMAD.WIDE R2, R25, 0x4, R2 ;  /* 0x0000000419027825 */ /* 0x002fe200078e0202 */
[----:B------:R-:W-:-:S03]  /*0170*/  LEA.HI.SX32 R9, R9, R0, 0x13 ;  /* 0x0000000009097211 */ /* 0x000fc600078f9aff */
[----:B--2---:R-:W-:Y:S01]  /*0180*/  IMAD.WIDE R10, R25, 0x4, R10 ;  /* 0x00000004190a7825 */ /* 0x004fe200078e020a */
[----:B------:R-:W-:Y:S01]  /*0190*/  LOP3.LUT R13, R4, 0xffffffc0, RZ, 0xc0, !PT ;  /* 0xffffffc0040d7812 */ /* 0x000fe200078ec0ff */
[----:B------:R1:W2:Y:S01]  /*01a0*/  LDG.E.EL R0, desc[UR4][R2.64] ;  /* 0x0000000402007981 */ /* 0x0002a2000c2e1900 */
[----:B------:R-:W-:Y:S01]  /*01b0*/  IADD3 R12, R25, -0x200, RZ ;  /* 0xfffffe00190c7810 */ /* 0x000fe20007ffe0ff */
[----:B------:R-:W-:Y:S02]  /*01c0*/  IMAD R8, R9, 0xa800, RZ ;  /* 0x0000a80009087824 */ /* 0x000fe400078e02ff */
[----:B------:R3:W2:Y:S01]  /*01d0*/  LDG.E.EL R24, desc[UR4][R10.64] ;  /* 0x000000040a187981 */ /* 0x0006a2000c2e1900 */
[----:B------:R-:W-:Y:S01]  /*01e0*/  IADD3 R13, R26, -R13, RZ ;  /* 0x8000000d1a0d7210 */ /* 0x000fe20007ffe0ff */
[----:B------:R-:W-:Y:S01]  /*01f0*/  IMAD.SHL.U32 R14, R25, 0x40, RZ ;  /* 0x00000040190e7824 */ /* 0x000fe200078e00ff */
[----:B------:R-:W-:Y:S01]  /*0200*/  SHF.R.S32.HI R15, RZ, 0x1f, R8 ;  /* 0x0000001fff0f7819 */ /* 0x000fe20000011408 */
[----:B------:R-:W5:Y:S01]  /*0210*/  LDC.64 R4, c[0x0][0x218] ;  /* 0x00008600ff047b82 */ /* 0x000f620000000a00 */
[----:B------:R-:W-:Y:S01]  /*0220*/  SHF.R.S32.HI R16, RZ, 0x1f, R13 ;  /* 0x0000001fff107819 */ /* 0x000fe2000001140d */
[----:B-1----:R-:W-:Y:S01]  /*0230*/  IMAD R2, R9, -0xb000, R26 ;  /* 0xffff500009027824 */ /* 0x002fe200078e021a */
[----:B------:R-:W-:-:S02]  /*0240*/  IADD3 R13, P0, P1, R14, R13, R8 ;  /* 0x0000000d0e0d7210 */ /* 0x000fc4000791e008 */
[----:B------:R-:W-:Y:S01]  /*0250*/  SHF.R.S32.HI R14, RZ, 0x1f, R14 ;  /* 0x0000001fff0e7819 */ /* 0x000fe2000001140e */
[----:B------:R-:W-:Y:S01]  /*0260*/  IMAD.IADD R8, R2, 0x1, R8 ;  /* 0x0000000102087824 */ /* 0x000fe200078e0208 */
[----:B------:R-:W-:Y:S02]  /*0270*/  ISETP.GE.U32.AND P6, PT, R12, 0xa0, PT ;  /* 0x000000a00c00780c */ /* 0x000fe40003fc6070 */
[----:B------:R-:W-:Y:S02]  /*0280*/  CS2R R2, SRZ ;  /* 0x0000000000027805 */ /* 0x000fe4000001ff00 */
[----:B------:R-:W-:Y:S01]  /*0290*/  IADD3.X R16, R14, R16, R15, P0, P1 ;  /* 0x000000100e107210 */ /* 0x000fe200007e240f */
[----:B----4-:R-:W-:Y:S01]  /*02a0*/  IMAD.WIDE R28, R8, 0x4, R6 ;  /* 0x00000004081c7825 */ /* 0x010fe200078e0206 */
[----:B------:R-:W-:Y:S01]  /*02b0*/  LEA R14, P0, R13, UR6, 0x2 ;  /* 0x000000060d0e7c11 */ /* 0x000fe2000f8010ff */
[----:B------:R-:W1:Y:S01]  /*02c0*/  LDC.64 R6, c[0x0][0x228] ;  /* 0x00008a00ff067b82 */ /* 0x000e620000000a00 */
[----:B------:R-:W-:Y:S01]  /*02d0*/  ISETP.GT.AND P4, PT, R25, 0x29f, PT ;  /* 0x0000029f1900780c */ /* 0x000fe20003f84270 */
[----:B------:R-:W-:Y:S01]  /*02e0*/  IMAD R9, R9, -0x2000, R8 ;  /* 0xffffe00009097824 */ /* 0x000fe200078e0208 */
[----:B------:R-:W-:-:S02]  /*02f0*/  LEA.HI.X R15, R13, UR7, R16, 0x2, P0 ;  /* 0x000000070d0f7c11 */ /* 0x000fc400080f1410 */
[----:B------:R-:W-:-:S03]  /*0300*/  ISETP.GE.AND P0, PT, R25, 0x200, PT ;  /* 0x000002001900780c */ /* 0x000fc60003f06270 */
[----:B------:R4:W2:Y:S01]  /*0310*/  @!P6 LDG.E.64 R2, desc[UR4][R14.64+-0x20000] ;  /* 0xfe0000040e02e981 */ /* 0x0008a2000c1e1b00 */
[----:B---3--:R-:W3:Y:S01]  /*0320*/  LDC.64 R10, c[0x0][0x248] ;  /* 0x00009200ff0a7b82 */ /* 0x008ee20000000a00 */
[----:B------:R-:W-:Y:S02]  /*0330*/  CS2R R22, SRZ ;  /* 0x0000000000167805 */ /* 0x000fe4000001ff00 */
[----:B------:R-:W-:Y:S01]  /*0340*/  CS2R R12, SRZ ;  /* 0x00000000000c7805 */ /* 0x000fe2000001ff00 */
[----:B0----5:R-:W-:Y:S01]  /*0350*/  IMAD.WIDE R4, R9, 0x4, R4 ;  /* 0x0000000409047825 */ /* 0x021fe200078e0204 */
[----:B------:R-:W-:-:S03]  /*0360*/  CS2R R8, SRZ ;  /* 0x0000000000087805 */ /* 0x000fc6000001ff00 */
[----:B------:R-:W0:Y:S01]  /*0370*/  LDC.64 R16, c[0x0][0x240] ;  /* 0x00009000ff107b82 */ /* 0x000e220000000a00 */
[----:B------:R-:W5:Y:S04]  /*0380*/  @!P0 LDG.E.64 R22, desc[UR4][R4.64] ;  /* 0x0000000404168981 */ /* 0x000f68000c1e1b00 */
[----:B------:R-:W5:Y:S03]  /*0390*/  @!P0 LDG.E.64 R8, desc[UR4][R28.64] ;  /* 0x000000041c088981 */ /* 0x000f66000c1e1b00 */
[----:B----4-:R-:W4:Y:S01]  /*03a0*/  LDC.64 R14, c[0x0][0x238] ;  /* 0x00008e00ff0e7b82 */ /* 0x010f220000000a00 */
[----:B------:R3:W5:Y:S01]  /*03b0*/  @P4 LDG.E.64 R12, desc[UR4][R4.64+-0xa000] ;  /* 0xff600004040c4981 */ /* 0x000762000c1e1b00 */
[----:B-1----:R-:W-:-:S04]  /*03c0*/  IMAD.WIDE R6, R25, 0x4, R6 ;  /* 0x0000000419067825 */ /* 0x002fc800078e0206 */
[C---:B---3--:R-:W-:Y:S02]  /*03d0*/  IMAD.WIDE R10, R25.reuse, 0x4, R10 ;  /* 0x00000004190a7825 */ /* 0x048fe400078e020a */
[----:B------:R-:W3:Y:S01]  /*03e0*/  LDG.E.EL R6, desc[UR4][R6.64] ;  /* 0x0000000406067981 */ /* 0x000ee2000c2e1900 */
[C---:B------:R-:W-:Y:S01]  /*03f0*/  ISETP.GE.AND P5, PT, R25.reuse, 0x2a0, PT ;  /* 0x000002a01900780c */ /* 0x040fe20003fa6270 */
[----:B------:R-:W1:Y:S02]  /*0400*/  LDC.64 R4, c[0x0][0x278] ;  /* 0x00009e00ff047b82 */ /* 0x000e640000000a00 */
[----:B------:R-:W3:Y:S01]  /*0410*/  LDG.E.EL R10, desc[UR4][R10.64] ;  /* 0x000000040a0a7981 */ /* 0x000ee2000c2e1900 */
[----:B------:R-:W-:-:S04]  /*0420*/  IMAD.WIDE R18, R25, 0x4, R18 ;  /* 0x0000000419127825 */ /* 0x000fc800078e0212 */
[C---:B0-----:R-:W-:Y:S02]  /*0430*/  IMAD.WIDE R16, R25.reuse, 0x4, R16 ;  /* 0x0000000419107825 */ /* 0x041fe400078e0210 */
[----:B------:R-:W3:Y:S02]  /*0440*/  LDG.E.EL R18, desc[UR4][R18.64] ;  /* 0x0000000412127981 */ /* 0x000ee4000c2e1900 */
[C---:B------:R-:W-:Y:S02]  /*0450*/  IMAD.WIDE R20, R25.reuse, 0x4, R20 ;  /* 0x0000000419147825 */ /* 0x040fe400078e0214 */
[----:B------:R0:W3:Y:S02]  /*0460*/  LDG.E.EL R17, desc[UR4][R16.64] ;  /* 0x0000000410117981 */ /* 0x0000e4000c2e1900 */
[----:B----4-:R-:W-:Y:S02]  /*0470*/  IMAD.WIDE R14, R25, 0x4, R14 ;  /* 0x00000004190e7825 */ /* 0x010fe400078e020e */
[----:B------:R-:W4:Y:S04]  /*0480*/  LDG.E.EL R21, desc[UR4][R20.64] ;  /* 0x0000000414157981 */ /* 0x000f28000c2e1900 */
[----:B------:R5:W4:Y:S01]  /*0490*/  LDG.E.EL R14, desc[UR4][R14.64] ;  /* 0x000000040e0e7981 */ /* 0x000b22000c2e1900 */
[----:B0-----:R-:W-:Y:S01]  /*04a0*/  HFMA2.MMA R16, -RZ, RZ, 1.625, 0 ;  /* 0x3e800000ff107435 */ /* 0x001fe200000001ff */
[----:B-1----:R-:W-:-:S04]  /*04b0*/  IMAD.WIDE R4, R26, 0x4, R4 ;  /* 0x000000041a047825 */ /* 0x002fc800078e0204 */
[----:B--2---:R-:W-:Y:S01]  /*04c0*/  FADD R0, R0, 0.0010000000474974513054 ;  /* 0x3a83126f00007421 */ /* 0x004fe20000000000 */
[----:B------:R-:W-:-:S03]  /*04d0*/  FADD R24, R24, 0.0010000000474974513054 ;  /* 0x3a83126f18187421 */ /* 0x000fc60000000000 */
[----:B------:R-:W0:Y:S08]  /*04e0*/  MUFU.SQRT R7, R0 ;  /* 0x0000000000077308 */ /* 0x000e300000002000 */
[----:B------:R-:W1:Y:S01]  /*04f0*/  MUFU.SQRT R11, R24 ;  /* 0x00000018000b7308 */ /* 0x000e620000002000 */
[C---:B0-----:R-:W-:Y:S02]  /*0500*/  FSETP.GT.AND P3, PT, R7.reuse, 8.50705917302346158658e+37, PT ;  /* 0x7e8000000700780b */ /* 0x041fe40003f64000 */
[----:B------:R-:W-:-:S02]  /*0510*/  FSETP.GEU.AND P1, PT, R7, 1.175494350822287508e-38, PT ;  /* 0x008000000700780b */ /* 0x000fc40003f2e000 */
[----:B-1----:R-:W-:Y:S02]  /*0520*/  FSETP.GT.AND P2, PT, R11, 8.50705917302346158658e+37, PT ;  /* 0x7e8000000b00780b */ /* 0x002fe40003f44000 */
[----:B------:R-:W-:Y:S02]  /*0530*/  SEL R2, R2, RZ, !P6 ;  /* 0x000000ff02027207 */ /* 0x000fe40007000000 */
[----:B------:R-:W-:Y:S02]  /*0540*/  SEL R3, R3, RZ, !P6 ;  /* 0x000000ff03037207 */ /* 0x000fe40007000000 */
[----:B------:R-:W-:-:S03]  /*0550*/  FSETP.GEU.AND P6, PT, R11, 1.175494350822287508e-38, PT ;  /* 0x008000000b00780b */ /* 0x000fc60003fce000 */
[----:B------:R-:W-:-:S04]  /*0560*/  @P3 FMUL R7, R7, 0.25 ;  /* 0x3e80000007073820 */ /* 0x000fc80000400000 */
[----:B------:R-:W-:Y:S01]  /*0570*/  @P2 FMUL R11, R11, 0.25 ;  /* 0x3e8000000b0b2820 */ /* 0x000fe20000400000 */
[----:B------:R-:W-:-:S05]  /*0580*/  @!P1 FMUL R7, R7, 16777216 ;  /* 0x4b80000007079820 */ /* 0x000fca0000400000 */
[----:B------:R-:W-:Y:S01]  /*0590*/  @!P6 FMUL R11, R11, 16777216 ;  /* 0x4b8000000b0be820 */ /* 0x000fe20000400000 */
[----:B------:R0:W1:Y:S01]  /*05a0*/  MUFU.RCP R0, R7 ;  /* 0x0000000700007308 */ /* 0x0000620000001000 */
[----:B-----5:R-:W-:Y:S02]  /*05b0*/  SEL R15, R8, RZ, !P0 ;  /* 0x000000ff080f7207 */ /* 0x020fe40004000000 */
[----:B------:R-:W-:Y:S02]  /*05c0*/  SEL R19, R9, RZ, !P0 ;  /* 0x000000ff09137207 */ /* 0x000fe40004000000 */
[----:B------:R-:W-:Y:S01]  /*05d0*/  SEL R22, R22, RZ, !P0 ;  /* 0x000000ff16167207 */ /* 0x000fe20004000000 */
[----:B------:R-:W2:Y:S02]  /*05e0*/  LDC.64 R8, c[0x0][0x270] ;  /* 0x00009c00ff087b82 */ /* 0x000ea40000000a00 */
[----:B------:R-:W5:Y:S01]  /*05f0*/  MUFU.RCP R11, R11 ;  /* 0x0000000b000b7308 */ /* 0x000f620000001000 */
[----:B0-----:R-:W-:-:S02]  /*0600*/  FSEL R7, R16, 1, P3 ;  /* 0x3f80000010077808 */ /* 0x001fc40001800000 */
[----:B------:R-:W-:Y:S02]  /*0610*/  SEL R20, R23, RZ, !P0 ;  /* 0x000000ff17147207 */ /* 0x000fe40004000000 */
[----:B------:R-:W-:Y:S02]  /*0620*/  @P5 SEL R3, R13, RZ, P4 ;  /* 0x000000ff0d035207 */ /* 0x000fe40002000000 */
[----:B------:R-:W-:Y:S02]  /*0630*/  @P5 SEL R2, R12, RZ, P4 ;  /* 0x000000ff0c025207 */ /* 0x000fe40002000000 */
[----:B------:R-:W0:Y:S01]  /*0640*/  LDC.64 R12, c[0x0][0x268] ;  /* 0x00009a00ff0c7b82 */ /* 0x000e220000000a00 */
[----:B------:R-:W-:Y:S01]  /*0650*/  FSEL R16, R16, 1, P2 ;  /* 0x3f80000010107808 */ /* 0x000fe20001000000 */
[----:B------:R-:W-:Y:S01]  /*0660*/  @!P1 FMUL R7, R7, 16777216 ;  /* 0x4b80000007079820 */ /* 0x000fe20000400000 */
[----:B------:R-:W-:Y:S01]  /*0670*/  @!P0 FADD R2, R15, R22 ;  /* 0x000000160f028221 */ /* 0x000fe20000000000 */
[----:B------:R-:W-:-:S02]  /*0680*/  @!P0 FADD R3, R19, R20 ;  /* 0x0000001413038221 */ /* 0x000fc40000000000 */
[----:B------:R-:W-:Y:S01]  /*0690*/  @!P6 FMUL R16, R16, 16777216 ;  /* 0x4b8000001010e820 */ /* 0x000fe20000400000 */
[----:B-1----:R-:W-:Y:S01]  /*06a0*/  FMUL R0, R0, R7 ;  /* 0x0000000700007220 */ /* 0x002fe20000400000 */
[C-C-:B---3--:R-:W-:Y:S01]  /*06b0*/  FADD R7, -R6.reuse, R2.reuse ;  /* 0x0000000206077221 */ /* 0x148fe20000000100 */
[--C-:B------:R-:W-:Y:S01]  /*06c0*/  FADD R15, -R6, R3.reuse ;  /* 0x00000003060f7221 */ /* 0x100fe20000000100 */
[C---:B------:R-:W-:Y:S01]  /*06d0*/  FADD R6, -R10.reuse, R2 ;  /* 0x000000020a067221 */ /* 0x040fe20000000100 */
[----:B-----5:R-:W-:Y:S01]  /*06e0*/  FMUL R11, R11, R16 ;  /* 0x000000100b0b7220 */ /* 0x020fe20000400000 */
[----:B------:R-:W-:Y:S01]  /*06f0*/  FADD R10, -R10, R3 ;  /* 0x000000030a0a7221 */ /* 0x000fe20000000100 */
[C---:B------:R-:W-:Y:S01]  /*0700*/  FMUL R7, R0.reuse, R7 ;  /* 0x0000000700077220 */ /* 0x040fe20000400000 */
[----:B------:R-:W-:Y:S01]  /*0710*/  FMUL R0, R0, R15 ;  /* 0x0000000f00007220 */ /* 0x000fe20000400000 */
[C---:B------:R-:W-:Y:S01]  /*0720*/  FMUL R6, R11.reuse, R6 ;  /* 0x000000060b067220 */ /* 0x040fe20000400000 */
[----:B------:R-:W-:Y:S01]  /*0730*/  FMUL R10, R11, R10 ;  /* 0x0000000a0b0a7220 */ /* 0x000fe20000400000 */
[C-C-:B----4-:R-:W-:Y:S01]  /*0740*/  FFMA R7, R14.reuse, R7, R17.reuse ;  /* 0x000000070e077223 */ /* 0x150fe20000000011 */
[----:B------:R-:W-:Y:S01]  /*0750*/  FFMA R0, R14, R0, R17 ;  /* 0x000000000e007223 */ /* 0x000fe20000000011 */
[C-C-:B------:R-:W-:Y:S01]  /*0760*/  FFMA R6, R18.reuse, R6, R21.reuse ;  /* 0x0000000612067223 */ /* 0x140fe20000000015 */
[----:B------:R-:W-:-:S02]  /*0770*/  FFMA R10, R18, R10, R21 ;  /* 0x0000000a120a7223 */ /* 0x000fc40000000015 */
[C---:B------:R-:W-:Y:S02]  /*0780*/  FSETP.GEU.AND P3, PT, R7.reuse, RZ, PT ;  /* 0x000000ff0700720b */ /* 0x040fe40003f6e000 */
[----:B------:R-:W-:Y:S02]  /*0790*/  FSETP.GEU.AND P2, PT, R0, RZ, PT ;  /* 0x000000ff0000720b */ /* 0x000fe40003f4e000 */
[----:B------:R-:W-:Y:S02]  /*07a0*/  FSETP.GEU.AND P0, PT, R10, RZ, PT ;  /* 0x000000ff0a00720b */ /* 0x000fe40003f0e000 */
[----:B------:R-:W-:Y:S01]  /*07b0*/  FSETP.GEU.AND P1, PT, R6, RZ, PT ;  /* 0x000000ff0600720b */ /* 0x000fe20003f2e000 */
[----:B0-----:R-:W-:Y:S01]  /*07c0*/  IMAD.WIDE R12, R26, 0x4, R12 ;  /* 0x000000041a0c7825 */ /* 0x001fe200078e020c */
[----:B------:R-:W-:Y:S02]  /*07d0*/  SEL R15, R0, RZ, P2 ;  /* 0x000000ff000f7207 */ /* 0x000fe40001000000 */
[----:B------:R-:W-:Y:S01]  /*07e0*/  SEL R14, R7, RZ, P3 ;  /* 0x000000ff070e7207 */ /* 0x000fe20001800000 */
[----:B--2---:R-:W-:Y:S01]  /*07f0*/  IMAD.WIDE R8, R26, 0x4, R8 ;  /* 0x000000041a087825 */ /* 0x004fe200078e0208 */
[----:B------:R-:W-:-:S02]  /*0800*/  SEL R7, R10, RZ, P0 ;  /* 0x000000ff0a077207 */ /* 0x000fc40000000000 */
[----:B------:R-:W-:Y:S01]  /*0810*/  SEL R6, R6, RZ, P1 ;  /* 0x000000ff06067207 */ /* 0x000fe20000800000 */
[----:B------:R-:W-:Y:S04]  /*0820*/  STG.E.64 desc[UR4][R12.64], R2 ;  /* 0x000000020c007986 */ /* 0x000fe8000c101b04 */
[----:B------:R-:W-:Y:S04]  /*0830*/  STG.E.64 desc[UR4][R8.64], R14 ;  /* 0x0000000e08007986 */ /* 0x000fe8000c101b04 */
[----:B------:R-:W-:Y:S01]  /*0840*/  STG.E.64 desc[UR4][R4.64], R6 ;  /* 0x0000000604007986 */ /* 0x000fe2000c101b04 */
[----:B------:R-:W-:Y:S05]  /*0850*/  EXIT ;  /* 0x000000000000794d */ /* 0x000fea0003800000 */
.L_x_0:
[----:B------:R-:W-:-:S00]  /*0860*/  BRA `(.L_x_0) ;  /* 0xfffffffc00fc7947 */ /* 0x000fc0000383ffff */
[----:B------:R-:W-:-:S00]  /*0870*/  NOP ;  /* 0x0000000000007918 */ /* 0x000fc00000000000 */
        /* <DEDUP_REMOVED lines=8> */
.L_x_1:


//--------------------- .nv.global.init           --------------------------
	.section	.nv.global.init,"aw",@progbits
.nv.global.init:
	.type		_$_str,@object
	.size		_$_str,(_$_str_$_2 - _$_str)
_$_str:
        /*0000*/ 	.byte	0x5f, 0x5f, 0x43, 0x55, 0x44, 0x41, 0x5f, 0x46, 0x54, 0x5a, 0x00
	.type		_$_str_$_2,@object
	.size		_$_str_$_2,(.L_1 - _$_str_$_2)
_$_str_$_2:
        /*000b*/ 	.byte	0x5f, 0x5f, 0x43, 0x55, 0x44, 0x41, 0x5f, 0x50, 0x52, 0x45, 0x43, 0x5f, 0x53, 0x51, 0x52, 0x54
        /*001b*/ 	.byte	0x00
.L_1:


//--------------------- .nv.constant0.triton_poi_fused__native_batch_norm_legit_no_training_cat_relu_15 --------------------------
	.section	.nv.constant0.triton_poi_fused__native_batch_norm_legit_no_training_cat_relu_15,"a",@progbits
	.sectionflags	@""
	.align	4
.nv.constant0.triton_poi_fused__native_batch_norm_legit_no_training_cat_relu_15:
	.zero		644
